//
// Generated by NVIDIA NVVM Compiler
//
// Compiler Build ID: CL-36424714
// Cuda compilation tools, release 13.0, V13.0.88
// Based on NVVM 20.0.0
//

.version 9.0
.target sm_100
.address_size 64

	// .globl	_Z28matrix_multiplication_kernelPKfS0_Pfiii

.visible .entry _Z28matrix_multiplication_kernelPKfS0_Pfiii(
	.param .u64 .ptr .align 1 _Z28matrix_multiplication_kernelPKfS0_Pfiii_param_0,
	.param .u64 .ptr .align 1 _Z28matrix_multiplication_kernelPKfS0_Pfiii_param_1,
	.param .u64 .ptr .align 1 _Z28matrix_multiplication_kernelPKfS0_Pfiii_param_2,
	.param .u32 _Z28matrix_multiplication_kernelPKfS0_Pfiii_param_3,
	.param .u32 _Z28matrix_multiplication_kernelPKfS0_Pfiii_param_4,
	.param .u32 _Z28matrix_multiplication_kernelPKfS0_Pfiii_param_5
)
{
	.reg .pred 	%p<13>;
	.reg .b32 	%r<54>;
	.reg .b32 	%f<112>;
	.reg .b64 	%rd<60>;

	ld.param.u64 	%rd10, [_Z28matrix_multiplication_kernelPKfS0_Pfiii_param_0];
	ld.param.u64 	%rd11, [_Z28matrix_multiplication_kernelPKfS0_Pfiii_param_1];
	ld.param.u64 	%rd9, [_Z28matrix_multiplication_kernelPKfS0_Pfiii_param_2];
	ld.param.u32 	%r32, [_Z28matrix_multiplication_kernelPKfS0_Pfiii_param_3];
	ld.param.u32 	%r30, [_Z28matrix_multiplication_kernelPKfS0_Pfiii_param_4];
	ld.param.u32 	%r31, [_Z28matrix_multiplication_kernelPKfS0_Pfiii_param_5];
	cvta.to.global.u64 	%rd1, %rd11;
	cvta.to.global.u64 	%rd2, %rd10;
	mov.u32 	%r33, %tid.x;
	mov.u32 	%r34, %ntid.x;
	mov.u32 	%r35, %ctaid.x;
	mad.lo.s32 	%r1, %r34, %r35, %r33;
	mov.u32 	%r36, %tid.y;
	mov.u32 	%r37, %ntid.y;
	mov.u32 	%r38, %ctaid.y;
	mad.lo.s32 	%r2, %r37, %r38, %r36;
	setp.ge.s32 	%p1, %r2, %r32;
	setp.ge.s32 	%p2, %r1, %r31;
	or.pred  	%p3, %p1, %p2;
	@%p3 bra 	$L__BB0_15;
	mul.lo.s32 	%r47, %r30, %r2;
	setp.lt.s32 	%p4, %r30, 1;
	mov.f32 	%f111, 0f00000000;
	@%p4 bra 	$L__BB0_14;
	and.b32  	%r4, %r30, 15;
	setp.lt.u32 	%p5, %r30, 16;
	mov.f32 	%f111, 0f00000000;
	mov.u32 	%r46, %r1;
	@%p5 bra 	$L__BB0_5;
	shl.b32 	%r5, %r31, 4;
	and.b32  	%r39, %r30, 2147483632;
	neg.s32 	%r43, %r39;
	mul.wide.u32 	%rd12, %r47, 4;
	add.s64 	%rd13, %rd12, %rd2;
	add.s64 	%rd58, %rd13, 32;
	mov.f32 	%f111, 0f00000000;
	mul.wide.s32 	%rd16, %r31, 4;
	mov.u32 	%r46, %r1;
$L__BB0_4:
	.pragma "nounroll";
	ld.global.f32 	%f18, [%rd58+-32];
	mul.wide.s32 	%rd14, %r46, 4;
	add.s64 	%rd15, %rd1, %rd14;
	ld.global.f32 	%f19, [%rd15];
	fma.rn.f32 	%f20, %f18, %f19, %f111;
	ld.global.f32 	%f21, [%rd58+-28];
	add.s64 	%rd17, %rd15, %rd16;
	ld.global.f32 	%f22, [%rd17];
	fma.rn.f32 	%f23, %f21, %f22, %f20;
	ld.global.f32 	%f24, [%rd58+-24];
	add.s64 	%rd18, %rd17, %rd16;
	ld.global.f32 	%f25, [%rd18];
	fma.rn.f32 	%f26, %f24, %f25, %f23;
	ld.global.f32 	%f27, [%rd58+-20];
	add.s64 	%rd19, %rd18, %rd16;
	ld.global.f32 	%f28, [%rd19];
	fma.rn.f32 	%f29, %f27, %f28, %f26;
	ld.global.f32 	%f30, [%rd58+-16];
	add.s64 	%rd20, %rd19, %rd16;
	ld.global.f32 	%f31, [%rd20];
	fma.rn.f32 	%f32, %f30, %f31, %f29;
	ld.global.f32 	%f33, [%rd58+-12];
	add.s64 	%rd21, %rd20, %rd16;
	ld.global.f32 	%f34, [%rd21];
	fma.rn.f32 	%f35, %f33, %f34, %f32;
	ld.global.f32 	%f36, [%rd58+-8];
	add.s64 	%rd22, %rd21, %rd16;
	ld.global.f32 	%f37, [%rd22];
	fma.rn.f32 	%f38, %f36, %f37, %f35;
	ld.global.f32 	%f39, [%rd58+-4];
	add.s64 	%rd23, %rd22, %rd16;
	ld.global.f32 	%f40, [%rd23];
	fma.rn.f32 	%f41, %f39, %f40, %f38;
	ld.global.f32 	%f42, [%rd58];
	add.s64 	%rd24, %rd23, %rd16;
	ld.global.f32 	%f43, [%rd24];
	fma.rn.f32 	%f44, %f42, %f43, %f41;
	ld.global.f32 	%f45, [%rd58+4];
	add.s64 	%rd25, %rd24, %rd16;
	ld.global.f32 	%f46, [%rd25];
	fma.rn.f32 	%f47, %f45, %f46, %f44;
	ld.global.f32 	%f48, [%rd58+8];
	add.s64 	%rd26, %rd25, %rd16;
	ld.global.f32 	%f49, [%rd26];
	fma.rn.f32 	%f50, %f48, %f49, %f47;
	ld.global.f32 	%f51, [%rd58+12];
	add.s64 	%rd27, %rd26, %rd16;
	ld.global.f32 	%f52, [%rd27];
	fma.rn.f32 	%f53, %f51, %f52, %f50;
	ld.global.f32 	%f54, [%rd58+16];
	add.s64 	%rd28, %rd27, %rd16;
	ld.global.f32 	%f55, [%rd28];
	fma.rn.f32 	%f56, %f54, %f55, %f53;
	ld.global.f32 	%f57, [%rd58+20];
	add.s64 	%rd29, %rd28, %rd16;
	ld.global.f32 	%f58, [%rd29];
	fma.rn.f32 	%f59, %f57, %f58, %f56;
	ld.global.f32 	%f60, [%rd58+24];
	add.s64 	%rd30, %rd29, %rd16;
	ld.global.f32 	%f61, [%rd30];
	fma.rn.f32 	%f62, %f60, %f61, %f59;
	ld.global.f32 	%f63, [%rd58+28];
	add.s64 	%rd31, %rd30, %rd16;
	ld.global.f32 	%f64, [%rd31];
	fma.rn.f32 	%f111, %f63, %f64, %f62;
	add.s32 	%r47, %r47, 16;
	add.s32 	%r46, %r46, %r5;
	add.s32 	%r43, %r43, 16;
	add.s64 	%rd58, %rd58, 64;
	setp.ne.s32 	%p6, %r43, 0;
	@%p6 bra 	$L__BB0_4;
$L__BB0_5:
	setp.eq.s32 	%p7, %r4, 0;
	@%p7 bra 	$L__BB0_14;
	and.b32  	%r15, %r30, 7;
	setp.lt.u32 	%p8, %r4, 8;
	@%p8 bra 	$L__BB0_8;
	mul.wide.u32 	%rd32, %r47, 4;
	add.s64 	%rd33, %rd2, %rd32;
	ld.global.f32 	%f66, [%rd33];
	mul.wide.s32 	%rd34, %r46, 4;
	add.s64 	%rd35, %rd1, %rd34;
	ld.global.f32 	%f67, [%rd35];
	fma.rn.f32 	%f68, %f66, %f67, %f111;
	ld.global.f32 	%f69, [%rd33+4];
	mul.wide.s32 	%rd36, %r31, 4;
	add.s64 	%rd37, %rd35, %rd36;
	ld.global.f32 	%f70, [%rd37];
	fma.rn.f32 	%f71, %f69, %f70, %f68;
	ld.global.f32 	%f72, [%rd33+8];
	add.s64 	%rd38, %rd37, %rd36;
	ld.global.f32 	%f73, [%rd38];
	fma.rn.f32 	%f74, %f72, %f73, %f71;
	ld.global.f32 	%f75, [%rd33+12];
	add.s64 	%rd39, %rd38, %rd36;
	ld.global.f32 	%f76, [%rd39];
	fma.rn.f32 	%f77, %f75, %f76, %f74;
	ld.global.f32 	%f78, [%rd33+16];
	add.s64 	%rd40, %rd39, %rd36;
	ld.global.f32 	%f79, [%rd40];
	fma.rn.f32 	%f80, %f78, %f79, %f77;
	ld.global.f32 	%f81, [%rd33+20];
	add.s64 	%rd41, %rd40, %rd36;
	ld.global.f32 	%f82, [%rd41];
	fma.rn.f32 	%f83, %f81, %f82, %f80;
	ld.global.f32 	%f84, [%rd33+24];
	add.s64 	%rd42, %rd41, %rd36;
	ld.global.f32 	%f85, [%rd42];
	fma.rn.f32 	%f86, %f84, %f85, %f83;
	ld.global.f32 	%f87, [%rd33+28];
	add.s64 	%rd43, %rd42, %rd36;
	ld.global.f32 	%f88, [%rd43];
	fma.rn.f32 	%f111, %f87, %f88, %f86;
	shl.b32 	%r40, %r31, 3;
	add.s32 	%r46, %r40, %r46;
	add.s32 	%r47, %r47, 8;
$L__BB0_8:
	setp.eq.s32 	%p9, %r15, 0;
	@%p9 bra 	$L__BB0_14;
	and.b32  	%r20, %r30, 3;
	setp.lt.u32 	%p10, %r15, 4;
	@%p10 bra 	$L__BB0_11;
	mul.wide.u32 	%rd44, %r47, 4;
	add.s64 	%rd45, %rd2, %rd44;
	ld.global.f32 	%f90, [%rd45];
	mul.wide.s32 	%rd46, %r46, 4;
	add.s64 	%rd47, %rd1, %rd46;
	ld.global.f32 	%f91, [%rd47];
	fma.rn.f32 	%f92, %f90, %f91, %f111;
	ld.global.f32 	%f93, [%rd45+4];
	mul.wide.s32 	%rd48, %r31, 4;
	add.s64 	%rd49, %rd47, %rd48;
	ld.global.f32 	%f94, [%rd49];
	fma.rn.f32 	%f95, %f93, %f94, %f92;
	ld.global.f32 	%f96, [%rd45+8];
	add.s64 	%rd50, %rd49, %rd48;
	ld.global.f32 	%f97, [%rd50];
	fma.rn.f32 	%f98, %f96, %f97, %f95;
	ld.global.f32 	%f99, [%rd45+12];
	add.s64 	%rd51, %rd50, %rd48;
	ld.global.f32 	%f100, [%rd51];
	fma.rn.f32 	%f111, %f99, %f100, %f98;
	shl.b32 	%r41, %r31, 2;
	add.s32 	%r46, %r41, %r46;
	add.s32 	%r47, %r47, 4;
$L__BB0_11:
	setp.eq.s32 	%p11, %r20, 0;
	@%p11 bra 	$L__BB0_14;
	mul.wide.u32 	%rd52, %r47, 4;
	add.s64 	%rd59, %rd2, %rd52;
	neg.s32 	%r52, %r20;
$L__BB0_13:
	.pragma "nounroll";
	mul.wide.s32 	%rd53, %r46, 4;
	add.s64 	%rd54, %rd1, %rd53;
	ld.global.f32 	%f101, [%rd59];
	ld.global.f32 	%f102, [%rd54];
	fma.rn.f32 	%f111, %f101, %f102, %f111;
	add.s32 	%r46, %r46, %r31;
	add.s64 	%rd59, %rd59, 4;
	add.s32 	%r52, %r52, 1;
	setp.ne.s32 	%p12, %r52, 0;
	@%p12 bra 	$L__BB0_13;
$L__BB0_14:
	mad.lo.s32 	%r42, %r31, %r2, %r1;
	cvta.to.global.u64 	%rd55, %rd9;
	mul.wide.s32 	%rd56, %r42, 4;
	add.s64 	%rd57, %rd55, %rd56;
	st.global.f32 	[%rd57], %f111;
$L__BB0_15:
	ret;

}


// ===== COMPILED SASS (sm_100) =====

	.target	sm_100

	.elftype	@"ET_EXEC"


//--------------------- .note.nv.tkinfo           --------------------------
	.section	.note.nv.tkinfo,"",@"SHT_NOTE"
	.sectionflags	@"SHF_NOTE_NV_TKINFO"
	.tkinfo
        /*0018*/ 	.word	0x00000002
        /*0030*/ 	.string	""
        /*0030*/ 	.string	"ptxas"
        /*0030*/ 	.string	"Cuda compilation tools, release 13.0, V13.0.88"
        /*0030*/ 	.string	"Build cuda_13.0.r13.0/compiler.36424714_0"
        /*0030*/ 	.string	"-arch sm_100 -m 64 "



//--------------------- .note.nv.cuinfo           --------------------------
	.section	.note.nv.cuinfo,"",@"SHT_NOTE"
	.sectionflags	@"SHF_NOTE_NV_CUINFO"
        /*0018*/ 	.short	0x0002
        /*001a*/ 	.short	0x0064
        /*001c*/ 	.short	0x0082
	.zero		2


//--------------------- .nv.info                  --------------------------
	.section	.nv.info,"",@"SHT_CUDA_INFO"
	.align	4


	//----- nvinfo : EIATTR_REGCOUNT
	.align		4
        /*0000*/ 	.byte	0x04, 0x2f
        /*0002*/ 	.short	(.L_1 - .L_0)
	.align		4
.L_0:
        /*0004*/ 	.word	index@(_Z28matrix_multiplication_kernelPKfS0_Pfiii)
        /*0008*/ 	.word	0x00000020


	//----- nvinfo : EIATTR_FRAME_SIZE
	.align		4
.L_1:
        /*000c*/ 	.byte	0x04, 0x11
        /*000e*/ 	.short	(.L_3 - .L_2)
	.align		4
.L_2:
        /*0010*/ 	.word	index@(_Z28matrix_multiplication_kernelPKfS0_Pfiii)
        /*0014*/ 	.word	0x00000000


	//----- nvinfo : EIATTR_MIN_STACK_SIZE
	.align		4
.L_3:
        /*0018*/ 	.byte	0x04, 0x12
        /*001a*/ 	.short	(.L_5 - .L_4)
	.align		4
.L_4:
        /*001c*/ 	.word	index@(_Z28matrix_multiplication_kernelPKfS0_Pfiii)
        /*0020*/ 	.word	0x00000000
.L_5:


//--------------------- .nv.compat                --------------------------
	.section	.nv.compat,"",@"SHT_CUDA_COMPAT_INFO"
	.align	4
        /*0000*/ 	.byte	0x02, 0x09, 0x00, 0x00, 0x02, 0x02, 0x01, 0x00, 0x02, 0x05, 0x05, 0x00, 0x03, 0x07, 0x01, 0x01
        /*0010*/ 	.byte	0x02, 0x03, 0x00, 0x00, 0x02, 0x06, 0x01, 0x00, 0x04, 0x0b, 0x08, 0x00, 0x09, 0x00, 0x00, 0x00
        /*0020*/ 	.byte	0x00, 0x00, 0x00, 0x00


//--------------------- .nv.info._Z28matrix_multiplication_kernelPKfS0_Pfiii --------------------------
	.section	.nv.info._Z28matrix_multiplication_kernelPKfS0_Pfiii,"",@"SHT_CUDA_INFO"
	.sectionflags	@""
	.align	4


	//----- nvinfo : EIATTR_CUDA_API_VERSION
	.align		4
        /*0000*/ 	.byte	0x04, 0x37
        /*0002*/ 	.short	(.L_7 - .L_6)
.L_6:
        /*0004*/ 	.word	0x00000082


	//----- nvinfo : EIATTR_KPARAM_INFO
	.align		4
.L_7:
        /*0008*/ 	.byte	0x04, 0x17
        /*000a*/ 	.short	(.L_9 - .L_8)
.L_8:
        /*000c*/ 	.word	0x00000000
        /*0010*/ 	.short	0x0005
        /*0012*/ 	.short	0x0020
        /*0014*/ 	.byte	0x00, 0xf0, 0x11, 0x00


	//----- nvinfo : EIATTR_KPARAM_INFO
	.align		4
.L_9:
        /*0018*/ 	.byte	0x04, 0x17
        /*001a*/ 	.short	(.L_11 - .L_10)
.L_10:
        /*001c*/ 	.word	0x00000000
        /*0020*/ 	.short	0x0004
        /*0022*/ 	.short	0x001c
        /*0024*/ 	.byte	0x00, 0xf0, 0x11, 0x00


	//----- nvinfo : EIATTR_KPARAM_INFO
	.align		4
.L_11:
        /*0028*/ 	.byte	0x04, 0x17
        /*002a*/ 	.short	(.L_13 - .L_12)
.L_12:
        /*002c*/ 	.word	0x00000000
        /*0030*/ 	.short	0x0003
        /*0032*/ 	.short	0x0018
        /*0034*/ 	.byte	0x00, 0xf0, 0x11, 0x00


	//----- nvinfo : EIATTR_KPARAM_INFO
	.align		4
.L_13:
        /*0038*/ 	.byte	0x04, 0x17
        /*003a*/ 	.short	(.L_15 - .L_14)
.L_14:
        /*003c*/ 	.word	0x00000000
        /*0040*/ 	.short	0x0002
        /*0042*/ 	.short	0x0010
        /*0044*/ 	.byte	0x00, 0xf5, 0x21, 0x00


	//----- nvinfo : EIATTR_KPARAM_INFO
	.align		4
.L_15:
        /*0048*/ 	.byte	0x04, 0x17
        /*004a*/ 	.short	(.L_17 - .L_16)
.L_16:
        /*004c*/ 	.word	0x00000000
        /*0050*/ 	.short	0x0001
        /*0052*/ 	.short	0x0008
        /*0054*/ 	.byte	0x00, 0xf5, 0x21, 0x00


	//----- nvinfo : EIATTR_KPARAM_INFO
	.align		4
.L_17:
        /*0058*/ 	.byte	0x04, 0x17
        /*005a*/ 	.short	(.L_19 - .L_18)
.L_18:
        /*005c*/ 	.word	0x00000000
        /*0060*/ 	.short	0x0000
        /*0062*/ 	.short	0x0000
        /*0064*/ 	.byte	0x00, 0xf5, 0x21, 0x00


	//----- nvinfo : EIATTR_SPARSE_MMA_MASK
	.align		4
.L_19:
        /*0068*/ 	.byte	0x03, 0x50
        /*006a*/ 	.short	0x0000


	//----- nvinfo : EIATTR_MAXREG_COUNT
	.align		4
        /*006c*/ 	.byte	0x03, 0x1b
        /*006e*/ 	.short	0x00ff


	//----- nvinfo : EIATTR_MERCURY_ISA_VERSION
	.align		4
        /*0070*/ 	.byte	0x03, 0x5f
        /*0072*/ 	.short	0x0101


	//----- nvinfo : EIATTR_VRC_CTA_INIT_COUNT
	.align		4
        /*0074*/ 	.byte	0x02, 0x4a
	.zero		1
	.zero		1


	//----- nvinfo : EIATTR_EXIT_INSTR_OFFSETS
	.align		4
        /*0078*/ 	.byte	0x04, 0x1c
        /*007a*/ 	.short	(.L_21 - .L_20)


	//   ....[0]....
.L_20:
        /*007c*/ 	.word	0x000000d0


	//   ....[1]....
        /*0080*/ 	.word	0x00000c40


	//----- nvinfo : EIATTR_CBANK_PARAM_SIZE
	.align		4
.L_21:
        /*0084*/ 	.byte	0x03, 0x19
        /*0086*/ 	.short	0x0024


	//----- nvinfo : EIATTR_PARAM_CBANK
	.align		4
        /*0088*/ 	.byte	0x04, 0x0a
        /*008a*/ 	.short	(.L_23 - .L_22)
	.align		4
.L_22:
        /*008c*/ 	.word	index@(.nv.constant0._Z28matrix_multiplication_kernelPKfS0_Pfiii)
        /*0090*/ 	.short	0x0380
        /*0092*/ 	.short	0x0024


	//----- nvinfo : EIATTR_SW_WAR
	.align		4
.L_23:
        /*0094*/ 	.byte	0x04, 0x36
        /*0096*/ 	.short	(.L_25 - .L_24)
.L_24:
        /*0098*/ 	.word	0x00000008
.L_25:


//--------------------- .nv.callgraph             --------------------------
	.section	.nv.callgraph,"",@"SHT_CUDA_CALLGRAPH"
	.align	4
	.sectionentsize	8
	.align		4
        /*0000*/ 	.word	0x00000000
	.align		4
        /*0004*/ 	.word	0xffffffff
	.align		4
        /*0008*/ 	.word	0x00000000
	.align		4
        /*000c*/ 	.word	0xfffffffe
	.align		4
        /*0010*/ 	.word	0x00000000
	.align		4
        /*0014*/ 	.word	0xfffffffd
	.align		4
        /*0018*/ 	.word	0x00000000
	.align		4
        /*001c*/ 	.word	0xfffffffc


//--------------------- .text._Z28matrix_multiplication_kernelPKfS0_Pfiii --------------------------
	.section	.text._Z28matrix_multiplication_kernelPKfS0_Pfiii,"ax",@progbits
	.align	128
        .global         _Z28matrix_multiplication_kernelPKfS0_Pfiii
        .type           _Z28matrix_multiplication_kernelPKfS0_Pfiii,@function
        .size           _Z28matrix_multiplication_kernelPKfS0_Pfiii,(.L_x_7 - _Z28matrix_multiplication_kernelPKfS0_Pfiii)
        .other          _Z28matrix_multiplication_kernelPKfS0_Pfiii,@"STO_CUDA_ENTRY STV_DEFAULT"
_Z28matrix_multiplication_kernelPKfS0_Pfiii:
.text._Z28matrix_multiplication_kernelPKfS0_Pfiii:
[----:B------:R-:W-:Y:S01]  /*0000*/  LDC R1, c[0x0][0x37c] ;  /* 0x0000df00ff017b82 */ /* 0x000fe20000000800 */
[----:B------:R-:W0:Y:S07]  /*0010*/  S2R R3, SR_TID.X ;  /* 0x0000000000037919 */ /* 0x000e2e0000002100 */
[----:B------:R-:W1:Y:S01]  /*0020*/  LDC R0, c[0x0][0x3a0] ;  /* 0x0000e800ff007b82 */ /* 0x000e620000000800 */
[----:B------:R-:W0:Y:S01]  /*0030*/  LDCU UR4, c[0x0][0x360] ;  /* 0x00006c00ff0477ac */ /* 0x000e220008000800 */
[----:B------:R-:W0:Y:S01]  /*0040*/  S2R R2, SR_CTAID.X ;  /* 0x0000000000027919 */ /* 0x000e220000002500 */
[----:B------:R-:W2:Y:S01]  /*0050*/  LDCU UR5, c[0x0][0x364] ;  /* 0x00006c80ff0577ac */ /* 0x000ea20008000800 */
[----:B------:R-:W2:Y:S01]  /*0060*/  S2R R4, SR_TID.Y ;  /* 0x0000000000047919 */ /* 0x000ea20000002200 */
[----:B------:R-:W3:Y:S01]  /*0070*/  LDCU UR6, c[0x0][0x398] ;  /* 0x00007300ff0677ac */ /* 0x000ee20008000800 */
[----:B------:R-:W2:Y:S01]  /*0080*/  S2R R5, SR_CTAID.Y ;  /* 0x0000000000057919 */ /* 0x000ea20000002600 */
[----:B0-----:R-:W-:-:S05]  /*0090*/  IMAD R3, R2, UR4, R3 ;  /* 0x0000000402037c24 */ /* 0x001fca000f8e0203 */
[----:B-1----:R-:W-:Y:S01]  /*00a0*/  ISETP.GE.AND P0, PT, R3, R0, PT ;  /* 0x000000000300720c */ /* 0x002fe20003f06270 */
[----:B--2---:R-:W-:-:S05]  /*00b0*/  IMAD R2, R5, UR5, R4 ;  /* 0x0000000505027c24 */ /* 0x004fca000f8e0204 */
[----:B---3--:R-:W-:-:S13]  /*00c0*/  ISETP.GE.OR P0, PT, R2, UR6, P0 ;  /* 0x0000000602007c0c */ /* 0x008fda0008706670 */
[----:B------:R-:W-:Y:S05]  /*00d0*/  @P0 EXIT ;  /* 0x000000000000094d */ /* 0x000fea0003800000 */
[----:B------:R-:W0:Y:S01]  /*00e0*/  LDCU UR5, c[0x0][0x39c] ;  /* 0x00007380ff0577ac */ /* 0x000e220008000800 */
[----:B------:R-:W-:Y:S01]  /*00f0*/  HFMA2 R18, -RZ, RZ, 0, 0 ;  /* 0x00000000ff127431 */ /* 0x000fe200000001ff */
[----:B------:R-:W1:Y:S01]  /*0100*/  LDCU.64 UR8, c[0x0][0x358] ;  /* 0x00006b00ff0877ac */ /* 0x000e620008000a00 */
[----:B0-----:R-:W-:-:S09]  /*0110*/  UISETP.GE.AND UP0, UPT, UR5, 0x1, UPT ;  /* 0x000000010500788c */ /* 0x001fd2000bf06270 */
[----:B-1----:R-:W-:Y:S05]  /*0120*/  BRA.U !UP0, `(.L_x_0) ;  /* 0x0000000908b47547 */ /* 0x002fea000b800000 */
[----:B------:R-:W-:Y:S02]  /*0130*/  UISETP.GE.U32.AND UP1, UPT, UR5, 0x10, UPT ;  /* 0x000000100500788c */ /* 0x000fe4000bf26070 */
[----:B------:R-:W-:Y:S01]  /*0140*/  IMAD R4, R2, UR5, RZ ;  /* 0x0000000502047c24 */ /* 0x000fe2000f8e02ff */
[----:B------:R-:W-:Y:S01]  /*0150*/  ULOP3.LUT UR6, UR5, 0xf, URZ, 0xc0, !UPT ;  /* 0x0000000f05067892 */ /* 0x000fe2000f8ec0ff */
[----:B------:R-:W-:Y:S02]  /*0160*/  MOV R18, RZ ;  /* 0x000000ff00127202 */ /* 0x000fe40000000f00 */
[----:B------:R-:W-:Y:S01]  /*0170*/  MOV R5, R3 ;  /* 0x0000000300057202 */ /* 0x000fe20000000f00 */
[----:B------:R-:W-:Y:S02]  /*0180*/  UISETP.NE.AND UP0, UPT, UR6, URZ, UPT ;  /* 0x000000ff0600728c */ /* 0x000fe4000bf05270 */
[----:B------:R-:W-:Y:S09]  /*0190*/  BRA.U !UP1, `(.L_x_1) ;  /* 0x0000000509447547 */ /* 0x000ff2000b800000 */
[----:B------:R-:W0:Y:S01]  /*01a0*/  LDC.64 R6, c[0x0][0x380] ;  /* 0x0000e000ff067b82 */ /* 0x000e220000000a00 */
[----:B------:R-:W-:Y:S01]  /*01b0*/  ULOP3.LUT UR4, UR5, 0x7ffffff0, URZ, 0xc0, !UPT ;  /* 0x7ffffff005047892 */ /* 0x000fe2000f8ec0ff */
[----:B------:R-:W-:Y:S02]  /*01c0*/  MOV R18, RZ ;  /* 0x000000ff00127202 */ /* 0x000fe40000000f00 */
[----:B------:R-:W-:Y:S01]  /*01d0*/  MOV R5, R3 ;  /* 0x0000000300057202 */ /* 0x000fe20000000f00 */
[----:B------:R-:W-:Y:S01]  /*01e0*/  UIADD3 UR4, UPT, UPT, -UR4, URZ, URZ ;  /* 0x000000ff04047290 */ /* 0x000fe2000fffe1ff */
[----:B0-----:R-:W-:-:S03]  /*01f0*/  IMAD.WIDE.U32 R6, R4, 0x4, R6 ;  /* 0x0000000404067825 */ /* 0x001fc600078e0006 */
[----:B------:R-:W-:-:S04]  /*0200*/  IADD3 R6, P0, PT, R6, 0x20, RZ ;  /* 0x0000002006067810 */ /* 0x000fc80007f1e0ff */
[----:B------:R-:W-:-:S09]  /*0210*/  IADD3.X R13, PT, PT, RZ, R7, RZ, P0, !PT ;  /* 0x00000007ff0d7210 */ /* 0x000fd200007fe4ff */
.L_x_2:
[----:B------:R-:W0:Y:S01]  /*0220*/  LDC.64 R22, c[0x0][0x388] ;  /* 0x0000e200ff167b82 */ /* 0x000e220000000a00 */
[----:B------:R-:W-:-:S05]  /*0230*/  MOV R12, R6 ;  /* 0x00000006000c7202 */ /* 0x000fca0000000f00 */
[----:B------:R-:W2:Y:S04]  /*0240*/  LDG.E R29, desc[UR8][R12.64+-0x20] ;  /* 0xffffe0080c1d7981 */ /* 0x000ea8000c1e1900 */
[----:B------:R-:W3:Y:S04]  /*0250*/  LDG.E R6, desc[UR8][R12.64+-0x1c] ;  /* 0xffffe4080c067981 */ /* 0x000ee8000c1e1900 */
[----:B------:R-:W4:Y:S04]  /*0260*/  LDG.E R9, desc[UR8][R12.64+-0x18] ;  /* 0xffffe8080c097981 */ /* 0x000f28000c1e1900 */
[----:B------:R-:W5:Y:S04]  /*0270*/  LDG.E R10, desc[UR8][R12.64+-0x14] ;  /* 0xffffec080c0a7981 */ /* 0x000f68000c1e1900 */
[----:B------:R-:W5:Y:S01]  /*0280*/  LDG.E R21, desc[UR8][R12.64+-0x10] ;  /* 0xfffff0080c157981 */ /* 0x000f62000c1e1900 */
[----:B0-----:R-:W-:-:S05]  /*0290*/  IMAD.WIDE R22, R5, 0x4, R22 ;  /* 0x0000000405167825 */ /* 0x001fca00078e0216 */
[----:B------:R0:W2:Y:S01]  /*02a0*/  LDG.E R19, desc[UR8][R22.64] ;  /* 0x0000000816137981 */ /* 0x0000a2000c1e1900 */
[----:B------:R-:W-:-:S05]  /*02b0*/  IMAD.WIDE R24, R0, 0x4, R22 ;  /* 0x0000000400187825 */ /* 0x000fca00078e0216 */
[----:B------:R-:W3:Y:S01]  /*02c0*/  LDG.E R7, desc[UR8][R24.64] ;  /* 0x0000000818077981 */ /* 0x000ee2000c1e1900 */
[----:B------:R-:W-:-:S05]  /*02d0*/  IMAD.WIDE R26, R0, 0x4, R24 ;  /* 0x00000004001a7825 */ /* 0x000fca00078e0218 */
[----:B------:R-:W4:Y:S01]  /*02e0*/  LDG.E R8, desc[UR8][R26.64] ;  /* 0x000000081a087981 */ /* 0x000f22000c1e1900 */
[----:B------:R-:W-:-:S03]  /*02f0*/  IMAD.WIDE R16, R0, 0x4, R26 ;  /* 0x0000000400107825 */ /* 0x000fc600078e021a */
[----:B------:R-:W5:Y:S01]  /*0300*/  LDG.E R24, desc[UR8][R12.64+-0xc] ;  /* 0xfffff4080c187981 */ /* 0x000f62000c1e1900 */
[----:B------:R-:W-:-:S03]  /*0310*/  IMAD.WIDE R14, R0, 0x4, R16 ;  /* 0x00000004000e7825 */ /* 0x000fc600078e0210 */
[----:B------:R-:W5:Y:S04]  /*0320*/  LDG.E R11, desc[UR8][R16.64] ;  /* 0x00000008100b7981 */ /* 0x000f68000c1e1900 */
[----:B------:R-:W5:Y:S01]  /*0330*/  LDG.E R20, desc[UR8][R14.64] ;  /* 0x000000080e147981 */ /* 0x000f62000c1e1900 */
[----:B0-----:R-:W-:-:S03]  /*0340*/  IMAD.WIDE R22, R0, 0x4, R14 ;  /* 0x0000000400167825 */ /* 0x001fc600078e020e */
[----:B------:R-:W5:Y:S04]  /*0350*/  LDG.E R26, desc[UR8][R12.64+-0x8] ;  /* 0xfffff8080c1a7981 */ /* 0x000f68000c1e1900 */
[----:B------:R0:W5:Y:S02]  /*0360*/  LDG.E R25, desc[UR8][R22.64] ;  /* 0x0000000816197981 */ /* 0x000164000c1e1900 */
[----:B0-----:R-:W-:-:S05]  /*0370*/  IMAD.WIDE R22, R0, 0x4, R22 ;  /* 0x0000000400167825 */ /* 0x001fca00078e0216 */
[----:B------:R-:W5:Y:S01]  /*0380*/  LDG.E R27, desc[UR8][R22.64] ;  /* 0x00000008161b7981 */ /* 0x000f62000c1e1900 */
[----:B------:R-:W-:-:S04]  /*0390*/  IMAD.WIDE R14, R0, 0x4, R22 ;  /* 0x00000004000e7825 */ /* 0x000fc800078e0216 */
[C---:B------:R-:W-:Y:S02]  /*03a0*/  IMAD.WIDE R16, R0.reuse, 0x4, R14 ;  /* 0x0000000400107825 */ /* 0x040fe400078e020e */
[----:B------:R-:W5:Y:S04]  /*03b0*/  LDG.E R14, desc[UR8][R14.64] ;  /* 0x000000080e0e7981 */ /* 0x000f68000c1e1900 */
[----:B------:R-:W5:Y:S04]  /*03c0*/  LDG.E R23, desc[UR8][R12.64+-0x4] ;  /* 0xfffffc080c177981 */ /* 0x000f68000c1e1900 */
[----:B------:R-:W5:Y:S01]  /*03d0*/  LDG.E R22, desc[UR8][R12.64+0x4] ;  /* 0x000004080c167981 */ /* 0x000f62000c1e1900 */
[----:B--2---:R-:W-:Y:S01]  /*03e0*/  FFMA R29, R29, R19, R18 ;  /* 0x000000131d1d7223 */ /* 0x004fe20000000012 */
[----:B------:R-:W-:-:S02]  /*03f0*/  IMAD.WIDE R18, R0, 0x4, R16 ;  /* 0x0000000400127825 */ /* 0x000fc400078e0210 */
[----:B------:R-:W2:Y:S02]  /*0400*/  LDG.E R16, desc[UR8][R16.64] ;  /* 0x0000000810107981 */ /* 0x000ea4000c1e1900 */
[----:B---3--:R-:W-:Y:S01]  /*0410*/  FFMA R28, R6, R7, R29 ;  /* 0x00000007061c7223 */ /* 0x008fe2000000001d */
[C---:B------:R-:W-:Y:S02]  /*0420*/  IMAD.WIDE R6, R0.reuse, 0x4, R18 ;  /* 0x0000000400067825 */ /* 0x040fe400078e0212 */
[----:B------:R0:W3:Y:S02]  /*0430*/  LDG.E R18, desc[UR8][R18.64] ;  /* 0x0000000812127981 */ /* 0x0000e4000c1e1900 */
[----:B----4-:R-:W-:Y:S01]  /*0440*/  FFMA R29, R9, R8, R28 ;  /* 0x00000008091d7223 */ /* 0x010fe2000000001c */
[----:B------:R-:W-:Y:S01]  /*0450*/  IMAD.WIDE R8, R0, 0x4, R6 ;  /* 0x0000000400087825 */ /* 0x000fe200078e0206 */
[----:B------:R-:W4:Y:S04]  /*0460*/  LDG.E R17, desc[UR8][R12.64+0x8] ;  /* 0x000008080c117981 */ /* 0x000f28000c1e1900 */
[----:B------:R-:W4:Y:S01]  /*0470*/  LDG.E R6, desc[UR8][R6.64] ;  /* 0x0000000806067981 */ /* 0x000f22000c1e1900 */
[----:B-----5:R-:W-:-:S03]  /*0480*/  FFMA R28, R10, R11, R29 ;  /* 0x0000000b0a1c7223 */ /* 0x020fc6000000001d */
[----:B------:R-:W2:Y:S01]  /*0490*/  LDG.E R29, desc[UR8][R12.64] ;  /* 0x000000080c1d7981 */ /* 0x000ea2000c1e1900 */
[----:B------:R-:W-:-:S04]  /*04a0*/  IMAD.WIDE R10, R0, 0x4, R8 ;  /* 0x00000004000a7825 */ /* 0x000fc800078e0208 */
[----:B------:R-:W-:Y:S01]  /*04b0*/  FFMA R28, R21, R20, R28 ;  /* 0x00000014151c7223 */ /* 0x000fe2000000001c */
[----:B------:R1:W5:Y:S01]  /*04c0*/  LDG.E R15, desc[UR8][R8.64] ;  /* 0x00000008080f7981 */ /* 0x000362000c1e1900 */
[----:B------:R-:W-:-:S03]  /*04d0*/  IMAD.WIDE R20, R0, 0x4, R10 ;  /* 0x0000000400147825 */ /* 0x000fc600078e020a */
[----:B------:R-:W5:Y:S01]  /*04e0*/  LDG.E R10, desc[UR8][R10.64] ;  /* 0x000000080a0a7981 */ /* 0x000f62000c1e1900 */
[----:B0-----:R-:W-:-:S03]  /*04f0*/  FFMA R19, R24, R25, R28 ;  /* 0x0000001918137223 */ /* 0x001fc6000000001c */
[----:B------:R-:W5:Y:S01]  /*0500*/  LDG.E R28, desc[UR8][R12.64+0xc] ;  /* 0x00000c080c1c7981 */ /* 0x000f62000c1e1900 */
[----:B------:R-:W-:-:S03]  /*0510*/  IMAD.WIDE R24, R0, 0x4, R20 ;  /* 0x0000000400187825 */ /* 0x000fc600078e0214 */
[----:B------:R-:W5:Y:S04]  /*0520*/  LDG.E R20, desc[UR8][R20.64] ;  /* 0x0000000814147981 */ /* 0x000f68000c1e1900 */
[----:B------:R-:W5:Y:S01]  /*0530*/  LDG.E R11, desc[UR8][R12.64+0x1c] ;  /* 0x00001c080c0b7981 */ /* 0x000f62000c1e1900 */
[----:B------:R-:W-:Y:S01]  /*0540*/  FFMA R26, R26, R27, R19 ;  /* 0x0000001b1a1a7223 */ /* 0x000fe20000000013 */
[----:B-1----:R-:W-:Y:S02]  /*0550*/  IMAD.WIDE R8, R0, 0x4, R24 ;  /* 0x0000000400087825 */ /* 0x002fe400078e0218 */
[----:B------:R-:W5:Y:S04]  /*0560*/  LDG.E R19, desc[UR8][R12.64+0x10] ;  /* 0x000010080c137981 */ /* 0x000f68000c1e1900 */
[----:B------:R-:W5:Y:S04]  /*0570*/  LDG.E R27, desc[UR8][R12.64+0x14] ;  /* 0x000014080c1b7981 */ /* 0x000f68000c1e1900 */
[----:B------:R-:W5:Y:S04]  /*0580*/  LDG.E R7, desc[UR8][R24.64] ;  /* 0x0000000818077981 */ /* 0x000f68000c1e1900 */
[----:B------:R-:W5:Y:S04]  /*0590*/  LDG.E R8, desc[UR8][R8.64] ;  /* 0x0000000808087981 */ /* 0x000f68000c1e1900 */
[----:B------:R0:W5:Y:S01]  /*05a0*/  LDG.E R24, desc[UR8][R12.64+0x18] ;  /* 0x000018080c187981 */ /* 0x000162000c1e1900 */
[----:B------:R-:W-:Y:S01]  /*05b0*/  FFMA R14, R23, R14, R26 ;  /* 0x0000000e170e7223 */ /* 0x000fe2000000001a */
[----:B------:R-:W-:-:S04]  /*05c0*/  UIADD3 UR4, UPT, UPT, UR4, 0x10, URZ ;  /* 0x0000001004047890 */ /* 0x000fc8000fffe0ff */
[----:B------:R-:W-:Y:S01]  /*05d0*/  UISETP.NE.AND UP1, UPT, UR4, URZ, UPT ;  /* 0x000000ff0400728c */ /* 0x000fe2000bf25270 */
[----:B------:R-:W-:Y:S02]  /*05e0*/  IADD3 R4, PT, PT, R4, 0x10, RZ ;  /* 0x0000001004047810 */ /* 0x000fe40007ffe0ff */
[----:B------:R-:W-:Y:S01]  /*05f0*/  LEA R5, R0, R5, 0x4 ;  /* 0x0000000500057211 */ /* 0x000fe200078e20ff */
[----:B--2---:R-:W-:-:S04]  /*0600*/  FFMA R29, R29, R16, R14 ;  /* 0x000000101d1d7223 */ /* 0x004fc8000000000e */
[----:B---3--:R-:W-:-:S04]  /*0610*/  FFMA R18, R22, R18, R29 ;  /* 0x0000001216127223 */ /* 0x008fc8000000001d */
[----:B----4-:R-:W-:-:S04]  /*0620*/  FFMA R17, R17, R6, R18 ;  /* 0x0000000611117223 */ /* 0x010fc80000000012 */
[----:B-----5:R-:W-:Y:S01]  /*0630*/  FFMA R28, R28, R15, R17 ;  /* 0x0000000f1c1c7223 */ /* 0x020fe20000000011 */
[----:B------:R-:W-:-:S03]  /*0640*/  IADD3 R6, P0, PT, R12, 0x40, RZ ;  /* 0x000000400c067810 */ /* 0x000fc60007f1e0ff */
[----:B------:R-:W-:-:S04]  /*0650*/  FFMA R10, R19, R10, R28 ;  /* 0x0000000a130a7223 */ /* 0x000fc8000000001c */
[----:B------:R-:W-:Y:S01]  /*0660*/  FFMA R27, R27, R20, R10 ;  /* 0x000000141b1b7223 */ /* 0x000fe2000000000a */
[----:B0-----:R-:W-:-:S03]  /*0670*/  IADD3.X R13, PT, PT, RZ, R13, RZ, P0, !PT ;  /* 0x0000000dff0d7210 */ /* 0x001fc600007fe4ff */
[----:B------:R-:W-:-:S04]  /*0680*/  FFMA R24, R24, R7, R27 ;  /* 0x0000000718187223 */ /* 0x000fc8000000001b */
[----:B------:R-:W-:Y:S01]  /*0690*/  FFMA R18, R11, R8, R24 ;  /* 0x000000080b127223 */ /* 0x000fe20000000018 */
[----:B------:R-:W-:Y:S06]  /*06a0*/  BRA.U UP1, `(.L_x_2) ;  /* 0xfffffff901dc7547 */ /* 0x000fec000b83ffff */
.L_x_1:
[----:B------:R-:W-:Y:S05]  /*06b0*/  BRA.U !UP0, `(.L_x_0) ;  /* 0x0000000508507547 */ /* 0x000fea000b800000 */
[----:B------:R-:W-:Y:S02]  /*06c0*/  UISETP.GE.U32.AND UP0, UPT, UR6, 0x8, UPT ;  /* 0x000000080600788c */ /* 0x000fe4000bf06070 */
[----:B------:R-:W-:-:S04]  /*06d0*/  ULOP3.LUT UR7, UR5, 0x7, URZ, 0xc0, !UPT ;  /* 0x0000000705077892 */ /* 0x000fc8000f8ec0ff */
[----:B------:R-:W-:-:S03]  /*06e0*/  UISETP.NE.AND UP1, UPT, UR7, URZ, UPT ;  /* 0x000000ff0700728c */ /* 0x000fc6000bf25270 */
[----:B------:R-:W-:Y:S08]  /*06f0*/  BRA.U !UP0, `(.L_x_3) ;  /* 0x0000000108947547 */ /* 0x000ff0000b800000 */
[----:B------:R-:W0:Y:S08]  /*0700*/  LDC.64 R14, c[0x0][0x388] ;  /* 0x0000e200ff0e7b82 */ /* 0x000e300000000a00 */
[----:B------:R-:W1:Y:S01]  /*0710*/  LDC.64 R6, c[0x0][0x380] ;  /* 0x0000e000ff067b82 */ /* 0x000e620000000a00 */
[----:B0-----:R-:W-:-:S05]  /*0720*/  IMAD.WIDE R14, R5, 0x4, R14 ;  /* 0x00000004050e7825 */ /* 0x001fca00078e020e */
[----:B------:R0:W2:Y:S01]  /*0730*/  LDG.E R19, desc[UR8][R14.64] ;  /* 0x000000080e137981 */ /* 0x0000a2000c1e1900 */
[----:B------:R-:W-:-:S04]  /*0740*/  IMAD.WIDE R28, R0, 0x4, R14 ;  /* 0x00000004001c7825 */ /* 0x000fc800078e020e */
[----:B-1----:R-:W-:Y:S01]  /*0750*/  IMAD.WIDE.U32 R6, R4, 0x4, R6 ;  /* 0x0000000404067825 */ /* 0x002fe200078e0006 */
[----:B------:R-:W3:Y:S03]  /*0760*/  LDG.E R20, desc[UR8][R28.64] ;  /* 0x000000081c147981 */ /* 0x000ee6000c1e1900 */
[C---:B------:R-:W-:Y:S01]  /*0770*/  IMAD.WIDE R16, R0.reuse, 0x4, R28 ;  /* 0x0000000400107825 */ /* 0x040fe200078e021c */
[----:B------:R-:W2:Y:S04]  /*0780*/  LDG.E R21, desc[UR8][R6.64] ;  /* 0x0000000806157981 */ /* 0x000ea8000c1e1900 */
[----:B------:R-:W3:Y:S01]  /*0790*/  LDG.E R23, desc[UR8][R6.64+0x4] ;  /* 0x0000040806177981 */ /* 0x000ee2000c1e1900 */
[----:B------:R-:W-:-:S03]  /*07a0*/  IMAD.WIDE R12, R0, 0x4, R16 ;  /* 0x00000004000c7825 */ /* 0x000fc600078e0210 */
[----:B------:R1:W4:Y:S01]  /*07b0*/  LDG.E R25, desc[UR8][R16.64] ;  /* 0x0000000810197981 */ /* 0x000322000c1e1900 */
[----:B------:R-:W-:-:S03]  /*07c0*/  IMAD.WIDE R8, R0, 0x4, R12 ;  /* 0x0000000400087825 */ /* 0x000fc600078e020c */
[----:B------:R-:W4:Y:S04]  /*07d0*/  LDG.E R22, desc[UR8][R6.64+0x8] ;  /* 0x0000080806167981 */ /* 0x000f28000c1e1900 */
[----:B------:R-:W5:Y:S01]  /*07e0*/  LDG.E R13, desc[UR8][R12.64] ;  /* 0x000000080c0d7981 */ /* 0x000f62000c1e1900 */
[----:B------:R-:W-:-:S03]  /*07f0*/  IMAD.WIDE R10, R0, 0x4, R8 ;  /* 0x00000004000a7825 */ /* 0x000fc600078e0208 */
[----:B------:R-:W5:Y:S01]  /*0800*/  LDG.E R24, desc[UR8][R6.64+0xc] ;  /* 0x00000c0806187981 */ /* 0x000f62000c1e1900 */
[----:B0-----:R-:W-:-:S03]  /*0810*/  IMAD.WIDE R14, R0, 0x4, R10 ;  /* 0x00000004000e7825 */ /* 0x001fc600078e020a */
[----:B------:R-:W5:Y:S04]  /*0820*/  LDG.E R9, desc[UR8][R8.64] ;  /* 0x0000000808097981 */ /* 0x000f68000c1e1900 */
[----:B------:R-:W5:Y:S01]  /*0830*/  LDG.E R26, desc[UR8][R6.64+0x10] ;  /* 0x00001008061a7981 */ /* 0x000f62000c1e1900 */
[----:B-1----:R-:W-:-:S03]  /*0840*/  IMAD.WIDE R16, R0, 0x4, R14 ;  /* 0x0000000400107825 */ /* 0x002fc600078e020e */
[----:B------:R-:W5:Y:S04]  /*0850*/  LDG.E R11, desc[UR8][R10.64] ;  /* 0x000000080a0b7981 */ /* 0x000f68000c1e1900 */
[----:B------:R-:W5:Y:S04]  /*0860*/  LDG.E R28, desc[UR8][R6.64+0x14] ;  /* 0x00001408061c7981 */ /* 0x000f68000c1e1900 */
[----:B------:R-:W5:Y:S04]  /*0870*/  LDG.E R27, desc[UR8][R14.64] ;  /* 0x000000080e1b7981 */ /* 0x000f68000c1e1900 */
[----:B------:R-:W5:Y:S04]  /*0880*/  LDG.E R29, desc[UR8][R6.64+0x18] ;  /* 0x00001808061d7981 */ /* 0x000f68000c1e1900 */
[----:B------:R-:W5:Y:S04]  /*0890*/  LDG.E R12, desc[UR8][R6.64+0x1c] ;  /* 0x00001c08060c7981 */ /* 0x000f68000c1e1900 */
[----:B------:R-:W5:Y:S01]  /*08a0*/  LDG.E R16, desc[UR8][R16.64] ;  /* 0x0000000810107981 */ /* 0x000f62000c1e1900 */
[----:B------:R-:W-:-:S02]  /*08b0*/  IADD3 R4, PT, PT, R4, 0x8, RZ ;  /* 0x0000000804047810 */ /* 0x000fc40007ffe0ff */
[----:B------:R-:W-:Y:S01]  /*08c0*/  LEA R5, R0, R5, 0x3 ;  /* 0x0000000500057211 */ /* 0x000fe200078e18ff */
[----:B--2---:R-:W-:-:S04]  /*08d0*/  FFMA R18, R21, R19, R18 ;  /* 0x0000001315127223 */ /* 0x004fc80000000012 */
[----:B---3--:R-:W-:-:S04]  /*08e0*/  FFMA R23, R23, R20, R18 ;  /* 0x0000001417177223 */ /* 0x008fc80000000012 */
[----:B----4-:R-:W-:-:S04]  /*08f0*/  FFMA R23, R22, R25, R23 ;  /* 0x0000001916177223 */ /* 0x010fc80000000017 */
[----:B-----5:R-:W-:-:S04]  /*0900*/  FFMA R13, R24, R13, R23 ;  /* 0x0000000d180d7223 */ /* 0x020fc80000000017 */
[----:B------:R-:W-:-:S04]  /*0910*/  FFMA R9, R26, R9, R13 ;  /* 0x000000091a097223 */ /* 0x000fc8000000000d */
[----:B------:R-:W-:-:S04]  /*0920*/  FFMA R28, R28, R11, R9 ;  /* 0x0000000b1c1c7223 */ /* 0x000fc80000000009 */
[----:B------:R-:W-:-:S04]  /*0930*/  FFMA R27, R29, R27, R28 ;  /* 0x0000001b1d1b7223 */ /* 0x000fc8000000001c */
[----:B------:R-:W-:-:S07]  /*0940*/  FFMA R18, R12, R16, R27 ;  /* 0x000000100c127223 */ /* 0x000fce000000001b */
.L_x_3:
[----:B------:R-:W-:Y:S05]  /*0950*/  BRA.U !UP1, `(.L_x_0) ;  /* 0x0000000109a87547 */ /* 0x000fea000b800000 */
[----:B------:R-:W-:Y:S02]  /*0960*/  UISETP.GE.U32.AND UP0, UPT, UR7, 0x4, UPT ;  /* 0x000000040700788c */ /* 0x000fe4000bf06070 */
[----:B------:R-:W-:-:S04]  /*0970*/  ULOP3.LUT UR4, UR5, 0x3, URZ, 0xc0, !UPT ;  /* 0x0000000305047892 */ /* 0x000fc8000f8ec0ff */
[----:B------:R-:W-:-:S03]  /*0980*/  UISETP.NE.AND UP1, UPT, UR4, URZ, UPT ;  /* 0x000000ff0400728c */ /* 0x000fc6000bf25270 */
[----:B------:R-:W-:Y:S08]  /*0990*/  BRA.U !UP0, `(.L_x_4) ;  /* 0x0000000108547547 */ /* 0x000ff0000b800000 */
[----:B------:R-:W0:Y:S08]  /*09a0*/  LDC.64 R8, c[0x0][0x388] ;  /* 0x0000e200ff087b82 */ /* 0x000e300000000a00 */
[----:B------:R-:W1:Y:S01]  /*09b0*/  LDC.64 R6, c[0x0][0x380] ;  /* 0x0000e000ff067b82 */ /* 0x000e620000000a00 */
[----:B0-----:R-:W-:-:S04]  /*09c0*/  IMAD.WIDE R10, R5, 0x4, R8 ;  /* 0x00000004050a7825 */ /* 0x001fc800078e0208 */
[----:B------:R-:W-:Y:S02]  /*09d0*/  IMAD.WIDE R12, R0, 0x4, R10 ;  /* 0x00000004000c7825 */ /* 0x000fe400078e020a */
[----:B------:R-:W2:Y:S02]  /*09e0*/  LDG.E R10, desc[UR8][R10.64] ;  /* 0x000000080a0a7981 */ /* 0x000ea4000c1e1900 */
[----:B-1----:R-:W-:-:S04]  /*09f0*/  IMAD.WIDE.U32 R6, R4, 0x4, R6 ;  /* 0x0000000404067825 */ /* 0x002fc800078e0006 */
[C---:B------:R-:W-:Y:S01]  /*0a00*/  IMAD.WIDE R14, R0.reuse, 0x4, R12 ;  /* 0x00000004000e7825 */ /* 0x040fe200078e020c */
[----:B------:R-:W2:Y:S04]  /*0a10*/  LDG.E R17, desc[UR8][R6.64] ;  /* 0x0000000806117981 */ /* 0x000ea8000c1e1900 */
[----:B------:R-:W3:Y:S01]  /*0a20*/  LDG.E R12, desc[UR8][R12.64] ;  /* 0x000000080c0c7981 */ /* 0x000ee2000c1e1900 */
[----:B------:R-:W-:-:S03]  /*0a30*/  IMAD.WIDE R8, R0, 0x4, R14 ;  /* 0x0000000400087825 */ /* 0x000fc600078e020e */
[----:B------:R-:W3:Y:S04]  /*0a40*/  LDG.E R16, desc[UR8][R6.64+0x4] ;  /* 0x0000040806107981 */ /* 0x000ee8000c1e1900 */
[----:B------:R-:W4:Y:S04]  /*0a50*/  LDG.E R20, desc[UR8][R14.64] ;  /* 0x000000080e147981 */ /* 0x000f28000c1e1900 */
[----:B------:R-:W4:Y:S04]  /*0a60*/  LDG.E R19, desc[UR8][R6.64+0x8] ;  /* 0x0000080806137981 */ /* 0x000f28000c1e1900 */
[----:B------:R-:W5:Y:S04]  /*0a70*/  LDG.E R21, desc[UR8][R6.64+0xc] ;  /* 0x00000c0806157981 */ /* 0x000f68000c1e1900 */
[----:B------:R-:W5:Y:S01]  /*0a80*/  LDG.E R8, desc[UR8][R8.64] ;  /* 0x0000000808087981 */ /* 0x000f62000c1e1900 */
[----:B------:R-:W-:-:S02]  /*0a90*/  IADD3 R4, PT, PT, R4, 0x4, RZ ;  /* 0x0000000404047810 */ /* 0x000fc40007ffe0ff */
[----:B------:R-:W-:Y:S01]  /*0aa0*/  LEA R5, R0, R5, 0x2 ;  /* 0x0000000500057211 */ /* 0x000fe200078e10ff */
[----:B--2---:R-:W-:-:S04]  /*0ab0*/  FFMA R17, R17, R10, R18 ;  /* 0x0000000a11117223 */ /* 0x004fc80000000012 */
[----:B---3--:R-:W-:-:S04]  /*0ac0*/  FFMA R16, R16, R12, R17 ;  /* 0x0000000c10107223 */ /* 0x008fc80000000011 */
[----:B----4-:R-:W-:-:S04]  /*0ad0*/  FFMA R16, R19, R20, R16 ;  /* 0x0000001413107223 */ /* 0x010fc80000000010 */
[----:B-----5:R-:W-:-:S07]  /*0ae0*/  FFMA R18, R21, R8, R16 ;  /* 0x0000000815127223 */ /* 0x020fce0000000010 */
.L_x_4:
[----:B------:R-:W-:Y:S05]  /*0af0*/  BRA.U !UP1, `(.L_x_0) ;  /* 0x0000000109407547 */ /* 0x000fea000b800000 */
[----:B------:R-:W0:Y:S01]  /*0b00*/  LDC.64 R8, c[0x0][0x380] ;  /* 0x0000e000ff087b82 */ /* 0x000e220000000a00 */
[----:B------:R-:W-:-:S07]  /*0b10*/  UIADD3 UR4, UPT, UPT, -UR4, URZ, URZ ;  /* 0x000000ff04047290 */ /* 0x000fce000fffe1ff */
[----:B------:R-:W1:Y:S01]  /*0b20*/  LDC.64 R6, c[0x0][0x388] ;  /* 0x0000e200ff067b82 */ /* 0x000e620000000a00 */
[----:B0-----:R-:W-:-:S05]  /*0b30*/  IMAD.WIDE.U32 R8, R4, 0x4, R8 ;  /* 0x0000000404087825 */ /* 0x001fca00078e0008 */
[----:B------:R-:W-:-:S07]  /*0b40*/  MOV R13, R9 ;  /* 0x00000009000d7202 */ /* 0x000fce0000000f00 */
.L_x_5:
[----:B-1----:R-:W-:Y:S01]  /*0b50*/  IMAD.WIDE R10, R5, 0x4, R6 ;  /* 0x00000004050a7825 */ /* 0x002fe200078e0206 */
[----:B------:R-:W-:-:S05]  /*0b60*/  MOV R9, R13 ;  /* 0x0000000d00097202 */ /* 0x000fca0000000f00 */
[----:B------:R-:W2:Y:S04]  /*0b70*/  LDG.E R10, desc[UR8][R10.64] ;  /* 0x000000080a0a7981 */ /* 0x000ea8000c1e1900 */
[----:B------:R0:W2:Y:S01]  /*0b80*/  LDG.E R9, desc[UR8][R8.64] ;  /* 0x0000000808097981 */ /* 0x0000a2000c1e1900 */
[----:B------:R-:W-:Y:S01]  /*0b90*/  UIADD3 UR4, UPT, UPT, UR4, 0x1, URZ ;  /* 0x0000000104047890 */ /* 0x000fe2000fffe0ff */
[----:B------:R-:W-:-:S03]  /*0ba0*/  IADD3 R5, PT, PT, R5, R0, RZ ;  /* 0x0000000005057210 */ /* 0x000fc60007ffe0ff */
[----:B------:R-:W-:Y:S01]  /*0bb0*/  UISETP.NE.AND UP0, UPT, UR4, URZ, UPT ;  /* 0x000000ff0400728c */ /* 0x000fe2000bf05270 */
[----:B0-----:R-:W-:-:S04]  /*0bc0*/  IADD3 R8, P0, PT, R8, 0x4, RZ ;  /* 0x0000000408087810 */ /* 0x001fc80007f1e0ff */
[----:B------:R-:W-:Y:S01]  /*0bd0*/  IADD3.X R13, PT, PT, RZ, R13, RZ, P0, !PT ;  /* 0x0000000dff0d7210 */ /* 0x000fe200007fe4ff */
[----:B--2---:R-:W-:-:S03]  /*0be0*/  FFMA R18, R9, R10, R18 ;  /* 0x0000000a09127223 */ /* 0x004fc60000000012 */
[----:B------:R-:W-:Y:S05]  /*0bf0*/  BRA.U UP0, `(.L_x_5) ;  /* 0xfffffffd00d47547 */ /* 0x000fea000b83ffff */
.L_x_0:
[----:B------:R-:W0:Y:S01]  /*0c00*/  LDC.64 R4, c[0x0][0x390] ;  /* 0x0000e400ff047b82 */ /* 0x000e220000000a00 */
[----:B------:R-:W-:-:S04]  /*0c10*/  IMAD R3, R2, R0, R3 ;  /* 0x0000000002037224 */ /* 0x000fc800078e0203 */
[----:B0-----:R-:W-:-:S05]  /*0c20*/  IMAD.WIDE R2, R3, 0x4, R4 ;  /* 0x0000000403027825 */ /* 0x001fca00078e0204 */
[----:B------:R-:W-:Y:S01]  /*0c30*/  STG.E desc[UR8][R2.64], R18 ;  /* 0x0000001202007986 */ /* 0x000fe2000c101908 */
[----:B------:R-:W-:Y:S05]  /*0c40*/  EXIT ;  /* 0x000000000000794d */ /* 0x000fea0003800000 */
.L_x_6:
[----:B------:R-:W-:-:S00]  /*0c50*/  BRA `(.L_x_6) ;  /* 0xfffffffc00fc7947 */ /* 0x000fc0000383ffff */
[----:B------:R-:W-:-:S00]  /*0c60*/  NOP ;  /* 0x0000000000007918 */ /* 0x000fc00000000000 */
        /* <DEDUP_REMOVED lines=9> */
.L_x_7:


//--------------------- .nv.shared.reserved.0     --------------------------
	.section	.nv.shared.reserved.0,"aw",@nobits
	.weak		__nv_reservedSMEM_offset_0_alias
	.size		__nv_reservedSMEM_offset_0_alias, 0, 64
	.other		__nv_reservedSMEM_offset_0_alias,@"STO_CUDA_RESERVED_SHARED STV_DEFAULT"
__nv_reservedSMEM_offset_0_alias:
	.zero		0
	.zero		64


//--------------------- .nv.constant0._Z28matrix_multiplication_kernelPKfS0_Pfiii --------------------------
	.section	.nv.constant0._Z28matrix_multiplication_kernelPKfS0_Pfiii,"a",@progbits
	.sectionflags	@""
	.align	4
.nv.constant0._Z28matrix_multiplication_kernelPKfS0_Pfiii:
	.zero		932


//--------------------- SYMBOLS --------------------------

	.type		.nv.reservedSmem.offset0,@object
	.size		.nv.reservedSmem.offset0,0x4
